//
// Generated by NVIDIA NVVM Compiler
//
// Compiler Build ID: CL-36424714
// Cuda compilation tools, release 13.0, V13.0.88
// Based on NVVM 20.0.0
//

.version 9.0
.target sm_100
.address_size 64

	// .globl	_Z13matrixProductPdS_S_i

.visible .entry _Z13matrixProductPdS_S_i(
	.param .u64 .ptr .align 1 _Z13matrixProductPdS_S_i_param_0,
	.param .u64 .ptr .align 1 _Z13matrixProductPdS_S_i_param_1,
	.param .u64 .ptr .align 1 _Z13matrixProductPdS_S_i_param_2,
	.param .u32 _Z13matrixProductPdS_S_i_param_3
)
{
	.reg .pred 	%p<10>;
	.reg .b32 	%r<43>;
	.reg .b64 	%rd<67>;
	.reg .b64 	%fd<67>;

	ld.param.u64 	%rd14, [_Z13matrixProductPdS_S_i_param_0];
	ld.param.u64 	%rd15, [_Z13matrixProductPdS_S_i_param_1];
	ld.param.u32 	%r18, [_Z13matrixProductPdS_S_i_param_3];
	cvta.to.global.u64 	%rd1, %rd15;
	cvta.to.global.u64 	%rd2, %rd14;
	mov.u32 	%r19, %tid.y;
	mov.u32 	%r20, %ntid.y;
	mov.u32 	%r21, %ctaid.y;
	mad.lo.s32 	%r22, %r20, %r21, %r19;
	mov.u32 	%r23, %tid.x;
	mov.u32 	%r24, %ntid.x;
	mov.u32 	%r25, %ctaid.x;
	mad.lo.s32 	%r2, %r24, %r25, %r23;
	max.s32 	%r26, %r2, %r22;
	setp.ge.s32 	%p1, %r26, %r18;
	@%p1 bra 	$L__BB0_13;
	mul.lo.s32 	%r3, %r18, %r22;
	and.b32  	%r4, %r18, 7;
	setp.lt.u32 	%p2, %r18, 8;
	mov.f64 	%fd66, 0d0000000000000000;
	mov.b32 	%r41, 0;
	@%p2 bra 	$L__BB0_4;
	and.b32  	%r28, %r18, 2147483640;
	neg.s32 	%r39, %r28;
	mul.wide.s32 	%rd16, %r18, 8;
	add.s64 	%rd3, %rd1, %rd16;
	mul.wide.s32 	%rd17, %r18, 16;
	add.s64 	%rd4, %rd1, %rd17;
	mul.wide.s32 	%rd18, %r18, 24;
	add.s64 	%rd5, %rd1, %rd18;
	mul.wide.s32 	%rd19, %r18, 32;
	add.s64 	%rd6, %rd1, %rd19;
	mul.wide.s32 	%rd20, %r18, 40;
	add.s64 	%rd7, %rd1, %rd20;
	mul.wide.s32 	%rd21, %r18, 48;
	add.s64 	%rd8, %rd1, %rd21;
	mul.wide.s32 	%rd22, %r18, 56;
	add.s64 	%rd9, %rd1, %rd22;
	mul.wide.u32 	%rd23, %r3, 8;
	add.s64 	%rd24, %rd23, %rd2;
	add.s64 	%rd66, %rd24, 32;
	mov.f64 	%fd66, 0d0000000000000000;
	mov.u32 	%r38, %r2;
$L__BB0_3:
	.pragma "nounroll";
	and.b32  	%r41, %r18, 2147483640;
	mul.wide.s32 	%rd25, %r38, 8;
	add.s64 	%rd26, %rd3, %rd25;
	add.s64 	%rd27, %rd4, %rd25;
	add.s64 	%rd28, %rd5, %rd25;
	add.s64 	%rd29, %rd6, %rd25;
	add.s64 	%rd30, %rd7, %rd25;
	add.s64 	%rd31, %rd8, %rd25;
	add.s64 	%rd32, %rd9, %rd25;
	add.s64 	%rd33, %rd1, %rd25;
	ld.global.f64 	%fd16, [%rd66+-32];
	ld.global.f64 	%fd17, [%rd33];
	fma.rn.f64 	%fd18, %fd16, %fd17, %fd66;
	ld.global.f64 	%fd19, [%rd66+-24];
	ld.global.f64 	%fd20, [%rd26];
	fma.rn.f64 	%fd21, %fd19, %fd20, %fd18;
	ld.global.f64 	%fd22, [%rd66+-16];
	ld.global.f64 	%fd23, [%rd27];
	fma.rn.f64 	%fd24, %fd22, %fd23, %fd21;
	ld.global.f64 	%fd25, [%rd66+-8];
	ld.global.f64 	%fd26, [%rd28];
	fma.rn.f64 	%fd27, %fd25, %fd26, %fd24;
	ld.global.f64 	%fd28, [%rd66];
	ld.global.f64 	%fd29, [%rd29];
	fma.rn.f64 	%fd30, %fd28, %fd29, %fd27;
	ld.global.f64 	%fd31, [%rd66+8];
	ld.global.f64 	%fd32, [%rd30];
	fma.rn.f64 	%fd33, %fd31, %fd32, %fd30;
	ld.global.f64 	%fd34, [%rd66+16];
	ld.global.f64 	%fd35, [%rd31];
	fma.rn.f64 	%fd36, %fd34, %fd35, %fd33;
	ld.global.f64 	%fd37, [%rd66+24];
	ld.global.f64 	%fd38, [%rd32];
	fma.rn.f64 	%fd66, %fd37, %fd38, %fd36;
	add.s32 	%r39, %r39, 8;
	shl.b32 	%r29, %r18, 3;
	add.s32 	%r38, %r38, %r29;
	add.s64 	%rd66, %rd66, 64;
	setp.ne.s32 	%p3, %r39, 0;
	@%p3 bra 	$L__BB0_3;
$L__BB0_4:
	setp.eq.s32 	%p4, %r4, 0;
	@%p4 bra 	$L__BB0_12;
	and.b32  	%r12, %r18, 3;
	setp.lt.u32 	%p5, %r4, 4;
	@%p5 bra 	$L__BB0_7;
	add.s32 	%r30, %r41, %r3;
	mul.wide.u32 	%rd34, %r30, 8;
	add.s64 	%rd35, %rd2, %rd34;
	ld.global.f64 	%fd40, [%rd35];
	mad.lo.s32 	%r31, %r41, %r18, %r2;
	mul.wide.s32 	%rd36, %r31, 8;
	add.s64 	%rd37, %rd1, %rd36;
	ld.global.f64 	%fd41, [%rd37];
	fma.rn.f64 	%fd42, %fd40, %fd41, %fd66;
	cvt.u64.u32 	%rd38, %r3;
	cvt.u64.u32 	%rd39, %r41;
	add.s64 	%rd40, %rd39, %rd38;
	shl.b64 	%rd41, %rd40, 3;
	add.s64 	%rd42, %rd2, %rd41;
	ld.global.f64 	%fd43, [%rd42+8];
	mul.wide.s32 	%rd43, %r18, 8;
	add.s64 	%rd44, %rd37, %rd43;
	ld.global.f64 	%fd44, [%rd44];
	fma.rn.f64 	%fd45, %fd43, %fd44, %fd42;
	ld.global.f64 	%fd46, [%rd42+16];
	add.s64 	%rd45, %rd44, %rd43;
	ld.global.f64 	%fd47, [%rd45];
	fma.rn.f64 	%fd48, %fd46, %fd47, %fd45;
	ld.global.f64 	%fd49, [%rd42+24];
	add.s64 	%rd46, %rd45, %rd43;
	ld.global.f64 	%fd50, [%rd46];
	fma.rn.f64 	%fd66, %fd49, %fd50, %fd48;
	add.s32 	%r41, %r41, 4;
$L__BB0_7:
	setp.eq.s32 	%p6, %r12, 0;
	@%p6 bra 	$L__BB0_12;
	setp.eq.s32 	%p7, %r12, 1;
	@%p7 bra 	$L__BB0_10;
	add.s32 	%r32, %r41, %r3;
	mul.wide.u32 	%rd47, %r32, 8;
	add.s64 	%rd48, %rd2, %rd47;
	ld.global.f64 	%fd52, [%rd48];
	mad.lo.s32 	%r33, %r41, %r18, %r2;
	mul.wide.s32 	%rd49, %r33, 8;
	add.s64 	%rd50, %rd1, %rd49;
	ld.global.f64 	%fd53, [%rd50];
	fma.rn.f64 	%fd54, %fd52, %fd53, %fd66;
	cvt.u64.u32 	%rd51, %r3;
	cvt.u64.u32 	%rd52, %r41;
	add.s64 	%rd53, %rd52, %rd51;
	shl.b64 	%rd54, %rd53, 3;
	add.s64 	%rd55, %rd2, %rd54;
	ld.global.f64 	%fd55, [%rd55+8];
	mul.wide.s32 	%rd56, %r18, 8;
	add.s64 	%rd57, %rd50, %rd56;
	ld.global.f64 	%fd56, [%rd57];
	fma.rn.f64 	%fd66, %fd55, %fd56, %fd54;
	add.s32 	%r41, %r41, 2;
$L__BB0_10:
	and.b32  	%r34, %r18, 1;
	setp.eq.b32 	%p8, %r34, 1;
	not.pred 	%p9, %p8;
	@%p9 bra 	$L__BB0_12;
	add.s32 	%r35, %r41, %r3;
	mul.wide.u32 	%rd58, %r35, 8;
	add.s64 	%rd59, %rd2, %rd58;
	ld.global.f64 	%fd57, [%rd59];
	mad.lo.s32 	%r36, %r41, %r18, %r2;
	mul.wide.s32 	%rd60, %r36, 8;
	add.s64 	%rd61, %rd1, %rd60;
	ld.global.f64 	%fd58, [%rd61];
	fma.rn.f64 	%fd66, %fd57, %fd58, %fd66;
$L__BB0_12:
	ld.param.u64 	%rd65, [_Z13matrixProductPdS_S_i_param_2];
	add.s32 	%r37, %r3, %r2;
	cvta.to.global.u64 	%rd62, %rd65;
	mul.wide.s32 	%rd63, %r37, 8;
	add.s64 	%rd64, %rd62, %rd63;
	st.global.f64 	[%rd64], %fd66;
$L__BB0_13:
	ret;

}


// ===== COMPILED SASS (sm_100) =====

	.target	sm_100

	.elftype	@"ET_EXEC"


//--------------------- .note.nv.tkinfo           --------------------------
	.section	.note.nv.tkinfo,"",@"SHT_NOTE"
	.sectionflags	@"SHF_NOTE_NV_TKINFO"
	.tkinfo
        /*0018*/ 	.word	0x00000002
        /*0030*/ 	.string	""
        /*0030*/ 	.string	"ptxas"
        /*0030*/ 	.string	"Cuda compilation tools, release 13.0, V13.0.88"
        /*0030*/ 	.string	"Build cuda_13.0.r13.0/compiler.36424714_0"
        /*0030*/ 	.string	"-arch sm_100 -m 64 "



//--------------------- .note.nv.cuinfo           --------------------------
	.section	.note.nv.cuinfo,"",@"SHT_NOTE"
	.sectionflags	@"SHF_NOTE_NV_CUINFO"
        /*0018*/ 	.short	0x0002
        /*001a*/ 	.short	0x0064
        /*001c*/ 	.short	0x0082
	.zero		2


//--------------------- .nv.info                  --------------------------
	.section	.nv.info,"",@"SHT_CUDA_INFO"
	.align	4


	//----- nvinfo : EIATTR_REGCOUNT
	.align		4
        /*0000*/ 	.byte	0x04, 0x2f
        /*0002*/ 	.short	(.L_1 - .L_0)
	.align		4
.L_0:
        /*0004*/ 	.word	index@(_Z13matrixProductPdS_S_i)
        /*0008*/ 	.word	0x0000001e


	//----- nvinfo : EIATTR_FRAME_SIZE
	.align		4
.L_1:
        /*000c*/ 	.byte	0x04, 0x11
        /*000e*/ 	.short	(.L_3 - .L_2)
	.align		4
.L_2:
        /*0010*/ 	.word	index@(_Z13matrixProductPdS_S_i)
        /*0014*/ 	.word	0x00000000


	//----- nvinfo : EIATTR_MIN_STACK_SIZE
	.align		4
.L_3:
        /*0018*/ 	.byte	0x04, 0x12
        /*001a*/ 	.short	(.L_5 - .L_4)
	.align		4
.L_4:
        /*001c*/ 	.word	index@(_Z13matrixProductPdS_S_i)
        /*0020*/ 	.word	0x00000000
.L_5:


//--------------------- .nv.compat                --------------------------
	.section	.nv.compat,"",@"SHT_CUDA_COMPAT_INFO"
	.align	4
        /*0000*/ 	.byte	0x02, 0x09, 0x00, 0x00, 0x02, 0x02, 0x01, 0x00, 0x02, 0x05, 0x05, 0x00, 0x03, 0x07, 0x01, 0x01
        /*0010*/ 	.byte	0x02, 0x03, 0x00, 0x00, 0x02, 0x06, 0x01, 0x00, 0x04, 0x0b, 0x08, 0x00, 0x01, 0x00, 0x00, 0x00
        /*0020*/ 	.byte	0x00, 0x00, 0x00, 0x00


//--------------------- .nv.info._Z13matrixProductPdS_S_i --------------------------
	.section	.nv.info._Z13matrixProductPdS_S_i,"",@"SHT_CUDA_INFO"
	.sectionflags	@""
	.align	4


	//----- nvinfo : EIATTR_CUDA_API_VERSION
	.align		4
        /*0000*/ 	.byte	0x04, 0x37
        /*0002*/ 	.short	(.L_7 - .L_6)
.L_6:
        /*0004*/ 	.word	0x00000082


	//----- nvinfo : EIATTR_KPARAM_INFO
	.align		4
.L_7:
        /*0008*/ 	.byte	0x04, 0x17
        /*000a*/ 	.short	(.L_9 - .L_8)
.L_8:
        /*000c*/ 	.word	0x00000000
        /*0010*/ 	.short	0x0003
        /*0012*/ 	.short	0x0018
        /*0014*/ 	.byte	0x00, 0xf0, 0x11, 0x00


	//----- nvinfo : EIATTR_KPARAM_INFO
	.align		4
.L_9:
        /*0018*/ 	.byte	0x04, 0x17
        /*001a*/ 	.short	(.L_11 - .L_10)
.L_10:
        /*001c*/ 	.word	0x00000000
        /*0020*/ 	.short	0x0002
        /*0022*/ 	.short	0x0010
        /*0024*/ 	.byte	0x00, 0xf5, 0x21, 0x00


	//----- nvinfo : EIATTR_KPARAM_INFO
	.align		4
.L_11:
        /*0028*/ 	.byte	0x04, 0x17
        /*002a*/ 	.short	(.L_13 - .L_12)
.L_12:
        /*002c*/ 	.word	0x00000000
        /*0030*/ 	.short	0x0001
        /*0032*/ 	.short	0x0008
        /*0034*/ 	.byte	0x00, 0xf5, 0x21, 0x00


	//----- nvinfo : EIATTR_KPARAM_INFO
	.align		4
.L_13:
        /*0038*/ 	.byte	0x04, 0x17
        /*003a*/ 	.short	(.L_15 - .L_14)
.L_14:
        /*003c*/ 	.word	0x00000000
        /*0040*/ 	.short	0x0000
        /*0042*/ 	.short	0x0000
        /*0044*/ 	.byte	0x00, 0xf5, 0x21, 0x00


	//----- nvinfo : EIATTR_SPARSE_MMA_MASK
	.align		4
.L_15:
        /*0048*/ 	.byte	0x03, 0x50
        /*004a*/ 	.short	0x0000


	//----- nvinfo : EIATTR_MAXREG_COUNT
	.align		4
        /*004c*/ 	.byte	0x03, 0x1b
        /*004e*/ 	.short	0x00ff


	//----- nvinfo : EIATTR_MERCURY_ISA_VERSION
	.align		4
        /*0050*/ 	.byte	0x03, 0x5f
        /*0052*/ 	.short	0x0101


	//----- nvinfo : EIATTR_VRC_CTA_INIT_COUNT
	.align		4
        /*0054*/ 	.byte	0x02, 0x4a
	.zero		1
	.zero		1


	//----- nvinfo : EIATTR_EXIT_INSTR_OFFSETS
	.align		4
        /*0058*/ 	.byte	0x04, 0x1c
        /*005a*/ 	.short	(.L_17 - .L_16)


	//   ....[0]....
.L_16:
        /*005c*/ 	.word	0x000000c0


	//   ....[1]....
        /*0060*/ 	.word	0x00000ad0


	//----- nvinfo : EIATTR_CBANK_PARAM_SIZE
	.align		4
.L_17:
        /*0064*/ 	.byte	0x03, 0x19
        /*0066*/ 	.short	0x001c


	//----- nvinfo : EIATTR_PARAM_CBANK
	.align		4
        /*0068*/ 	.byte	0x04, 0x0a
        /*006a*/ 	.short	(.L_19 - .L_18)
	.align		4
.L_18:
        /*006c*/ 	.word	index@(.nv.constant0._Z13matrixProductPdS_S_i)
        /*0070*/ 	.short	0x0380
        /*0072*/ 	.short	0x001c


	//----- nvinfo : EIATTR_SW_WAR
	.align		4
.L_19:
        /*0074*/ 	.byte	0x04, 0x36
        /*0076*/ 	.short	(.L_21 - .L_20)
.L_20:
        /*0078*/ 	.word	0x00000008
.L_21:


//--------------------- .nv.callgraph             --------------------------
	.section	.nv.callgraph,"",@"SHT_CUDA_CALLGRAPH"
	.align	4
	.sectionentsize	8
	.align		4
        /*0000*/ 	.word	0x00000000
	.align		4
        /*0004*/ 	.word	0xffffffff
	.align		4
        /*0008*/ 	.word	0x00000000
	.align		4
        /*000c*/ 	.word	0xfffffffe
	.align		4
        /*0010*/ 	.word	0x00000000
	.align		4
        /*0014*/ 	.word	0xfffffffd
	.align		4
        /*0018*/ 	.word	0x00000000
	.align		4
        /*001c*/ 	.word	0xfffffffc


//--------------------- .text._Z13matrixProductPdS_S_i --------------------------
	.section	.text._Z13matrixProductPdS_S_i,"ax",@progbits
	.align	128
        .global         _Z13matrixProductPdS_S_i
        .type           _Z13matrixProductPdS_S_i,@function
        .size           _Z13matrixProductPdS_S_i,(.L_x_5 - _Z13matrixProductPdS_S_i)
        .other          _Z13matrixProductPdS_S_i,@"STO_CUDA_ENTRY STV_DEFAULT"
_Z13matrixProductPdS_S_i:
.text._Z13matrixProductPdS_S_i:
[----:B------:R-:W-:Y:S01]  /*0000*/  LDC R1, c[0x0][0x37c] ;  /* 0x0000df00ff017b82 */ /* 0x000fe20000000800 */
[----:B------:R-:W0:Y:S01]  /*0010*/  S2R R21, SR_TID.Y ;  /* 0x0000000000157919 */ /* 0x000e220000002200 */
[----:B------:R-:W0:Y:S01]  /*0020*/  LDCU UR4, c[0x0][0x364] ;  /* 0x00006c80ff0477ac */ /* 0x000e220008000800 */
[----:B------:R-:W0:Y:S01]  /*0030*/  S2R R0, SR_CTAID.Y ;  /* 0x0000000000007919 */ /* 0x000e220000002600 */
[----:B------:R-:W1:Y:S01]  /*0040*/  LDCU UR5, c[0x0][0x360] ;  /* 0x00006c00ff0577ac */ /* 0x000e620008000800 */
[----:B------:R-:W1:Y:S01]  /*0050*/  S2R R2, SR_TID.X ;  /* 0x0000000000027919 */ /* 0x000e620000002100 */
[----:B------:R-:W2:Y:S01]  /*0060*/  LDCU UR18, c[0x0][0x398] ;  /* 0x00007300ff1277ac */ /* 0x000ea20008000800 */
[----:B------:R-:W1:Y:S01]  /*0070*/  S2R R3, SR_CTAID.X ;  /* 0x0000000000037919 */ /* 0x000e620000002500 */
[----:B0-----:R-:W-:Y:S02]  /*0080*/  IMAD R21, R0, UR4, R21 ;  /* 0x0000000400157c24 */ /* 0x001fe4000f8e0215 */
[----:B-1----:R-:W-:-:S05]  /*0090*/  IMAD R0, R3, UR5, R2 ;  /* 0x0000000503007c24 */ /* 0x002fca000f8e0202 */
[----:B------:R-:W-:-:S04]  /*00a0*/  VIMNMX R2, PT, PT, R21, R0, !PT ;  /* 0x0000000015027248 */ /* 0x000fc80007fe0100 */
[----:B--2---:R-:W-:-:S13]  /*00b0*/  ISETP.GE.AND P0, PT, R2, UR18, PT ;  /* 0x0000001202007c0c */ /* 0x004fda000bf06270 */
[----:B------:R-:W-:Y:S05]  /*00c0*/  @P0 EXIT ;  /* 0x000000000000094d */ /* 0x000fea0003800000 */
[----:B------:R-:W-:Y:S02]  /*00d0*/  UISETP.GE.U32.AND UP0, UPT, UR18, 0x8, UPT ;  /* 0x000000081200788c */ /* 0x000fe4000bf06070 */
[----:B------:R-:W-:Y:S01]  /*00e0*/  IMAD R21, R21, UR18, RZ ;  /* 0x0000001215157c24 */ /* 0x000fe2000f8e02ff */
[----:B------:R-:W-:Y:S01]  /*00f0*/  CS2R R12, SRZ ;  /* 0x00000000000c7805 */ /* 0x000fe2000001ff00 */
[----:B------:R-:W0:Y:S01]  /*0100*/  LDCU.64 UR16, c[0x0][0x358] ;  /* 0x00006b00ff1077ac */ /* 0x000e220008000a00 */
[----:B------:R-:W-:-:S04]  /*0110*/  UMOV UR4, URZ ;  /* 0x000000ff00047c82 */ /* 0x000fc80008000000 */
[----:B------:R-:W-:Y:S05]  /*0120*/  BRA.U !UP0, `(.L_x_0) ;  /* 0x0000000508147547 */ /* 0x000fea000b800000 */
[----:B------:R-:W1:Y:S01]  /*0130*/  LDCU.128 UR20, c[0x0][0x380] ;  /* 0x00007000ff1477ac */ /* 0x000e620008000c00 */
[----:B------:R-:W-:Y:S01]  /*0140*/  IMAD.MOV.U32 R20, RZ, RZ, R0 ;  /* 0x000000ffff147224 */ /* 0x000fe200078e0000 */
[----:B------:R-:W-:Y:S01]  /*0150*/  CS2R R12, SRZ ;  /* 0x00000000000c7805 */ /* 0x000fe2000001ff00 */
[----:B------:R-:W-:-:S04]  /*0160*/  ULOP3.LUT UR4, UR18, 0x7ffffff8, URZ, 0xc0, !UPT ;  /* 0x7ffffff812047892 */ /* 0x000fc8000f8ec0ff */
[----:B------:R-:W-:Y:S01]  /*0170*/  UIADD3 UR4, UPT, UPT, -UR4, URZ, URZ ;  /* 0x000000ff04047290 */ /* 0x000fe2000fffe1ff */
[----:B-1----:R-:W-:Y:S01]  /*0180*/  MOV R2, UR20 ;  /* 0x0000001400027c02 */ /* 0x002fe20008000f00 */
[----:B------:R-:W-:Y:S01]  /*0190*/  IMAD.U32 R3, RZ, RZ, UR21 ;  /* 0x00000015ff037e24 */ /* 0x000fe2000f8e00ff */
[----:B------:R-:W-:Y:S02]  /*01a0*/  UIMAD.WIDE UR6, UR18, 0x18, UR22 ;  /* 0x00000018120678a5 */ /* 0x000fe4000f8e0216 */
[----:B------:R-:W-:Y:S01]  /*01b0*/  UIMAD.WIDE UR8, UR18, 0x20, UR22 ;  /* 0x00000020120878a5 */ /* 0x000fe2000f8e0216 */
[----:B------:R-:W-:Y:S01]  /*01c0*/  IMAD.WIDE.U32 R2, R21, 0x8, R2 ;  /* 0x0000000815027825 */ /* 0x000fe200078e0002 */
[----:B------:R-:W-:Y:S02]  /*01d0*/  UIMAD.WIDE UR10, UR18, 0x28, UR22 ;  /* 0x00000028120a78a5 */ /* 0x000fe4000f8e0216 */
[----:B------:R-:W-:Y:S01]  /*01e0*/  UIMAD.WIDE UR12, UR18, 0x30, UR22 ;  /* 0x00000030120c78a5 */ /* 0x000fe2000f8e0216 */
[----:B------:R-:W-:Y:S01]  /*01f0*/  IADD3 R8, P0, PT, R2, 0x20, RZ ;  /* 0x0000002002087810 */ /* 0x000fe20007f1e0ff */
[----:B------:R-:W-:-:S03]  /*0200*/  UIMAD.WIDE UR14, UR18, 0x38, UR22 ;  /* 0x00000038120e78a5 */ /* 0x000fc6000f8e0216 */
[----:B------:R-:W-:-:S09]  /*0210*/  IADD3.X R9, PT, PT, RZ, R3, RZ, P0, !PT ;  /* 0x00000003ff097210 */ /* 0x000fd200007fe4ff */
.L_x_1:
[----:B------:R-:W-:Y:S01]  /*0220*/  HFMA2 R23, -RZ, RZ, 0, 4.76837158203125e-07 ;  /* 0x00000008ff177431 */ /* 0x000fe200000001ff */
[----:B------:R-:W-:Y:S01]  /*0230*/  UIMAD.WIDE UR24, UR18, 0x8, UR22 ;  /* 0x00000008121878a5 */ /* 0x000fe2000f8e0216 */
[----:B------:R-:W-:Y:S01]  /*0240*/  IMAD.MOV.U32 R2, RZ, RZ, R8 ;  /* 0x000000ffff027224 */ /* 0x000fe200078e0008 */
[----:B------:R-:W-:Y:S01]  /*0250*/  MOV R3, R9 ;  /* 0x0000000900037202 */ /* 0x000fe20000000f00 */
[----:B------:R-:W-:-:S03]  /*0260*/  UIMAD.WIDE UR20, UR18, 0x10, UR22 ;  /* 0x00000010121478a5 */ /* 0x000fc6000f8e0216 */
[----:B------:R-:W-:Y:S01]  /*0270*/  MOV R19, UR25 ;  /* 0x0000001900137c02 */ /* 0x000fe20008000f00 */
[----:B------:R-:W-:Y:S01]  /*0280*/  IMAD.U32 R18, RZ, RZ, UR24 ;  /* 0x00000018ff127e24 */ /* 0x000fe2000f8e00ff */
[----:B0-----:R-:W2:Y:S01]  /*0290*/  LDG.E.64 R24, desc[UR16][R2.64+-0x20] ;  /* 0xffffe01002187981 */ /* 0x001ea2000c1e1b00 */
[C---:B------:R-:W-:Y:S01]  /*02a0*/  IMAD.WIDE R22, R20.reuse, R23, UR22 ;  /* 0x0000001614167e25 */ /* 0x040fe2000f8e0217 */
[----:B------:R-:W-:Y:S02]  /*02b0*/  MOV R16, UR20 ;  /* 0x0000001400107c02 */ /* 0x000fe40008000f00 */
[----:B------:R-:W3:Y:S01]  /*02c0*/  LDG.E.64 R10, desc[UR16][R2.64+-0x18] ;  /* 0xffffe810020a7981 */ /* 0x000ee2000c1e1b00 */
[----:B------:R-:W-:-:S03]  /*02d0*/  IMAD.WIDE R18, R20, 0x8, R18 ;  /* 0x0000000814127825 */ /* 0x000fc600078e0212 */
[----:B------:R-:W2:Y:S01]  /*02e0*/  LDG.E.64 R22, desc[UR16][R22.64] ;  /* 0x0000001016167981 */ /* 0x000ea2000c1e1b00 */
[----:B------:R-:W-:-:S03]  /*02f0*/  IMAD.U32 R17, RZ, RZ, UR21 ;  /* 0x00000015ff117e24 */ /* 0x000fc6000f8e00ff */
[----:B------:R-:W3:Y:S01]  /*0300*/  LDG.E.64 R18, desc[UR16][R18.64] ;  /* 0x0000001012127981 */ /* 0x000ee2000c1e1b00 */
[----:B------:R-:W-:-:S04]  /*0310*/  IMAD.WIDE R16, R20, 0x8, R16 ;  /* 0x0000000814107825 */ /* 0x000fc800078e0210 */
[----:B------:R-:W-:Y:S01]  /*0320*/  HFMA2 R9, -RZ, RZ, 0, 4.76837158203125e-07 ;  /* 0x00000008ff097431 */ /* 0x000fe200000001ff */
[----:B------:R-:W4:Y:S04]  /*0330*/  LDG.E.64 R14, desc[UR16][R2.64+-0x10] ;  /* 0xfffff010020e7981 */ /* 0x000f28000c1e1b00 */
[----:B------:R-:W4:Y:S01]  /*0340*/  LDG.E.64 R16, desc[UR16][R16.64] ;  /* 0x0000001010107981 */ /* 0x000f22000c1e1b00 */
[----:B------:R-:W-:-:S03]  /*0350*/  IMAD.WIDE R8, R20, R9, UR6 ;  /* 0x0000000614087e25 */ /* 0x000fc6000f8e0209 */
[----:B------:R-:W5:Y:S04]  /*0360*/  LDG.E.64 R6, desc[UR16][R2.64+-0x8] ;  /* 0xfffff81002067981 */ /* 0x000f68000c1e1b00 */
[----:B------:R-:W5:Y:S01]  /*0370*/  LDG.E.64 R8, desc[UR16][R8.64] ;  /* 0x0000001008087981 */ /* 0x000f62000c1e1b00 */
[----:B------:R-:W-:-:S05]  /*0380*/  MOV R5, 0x8 ;  /* 0x0000000800057802 */ /* 0x000fca0000000f00 */
[----:B------:R-:W-:-:S06]  /*0390*/  IMAD.WIDE R4, R20, R5, UR8 ;  /* 0x0000000814047e25 */ /* 0x000fcc000f8e0205 */
[----:B------:R-:W5:Y:S01]  /*03a0*/  LDG.E.64 R4, desc[UR16][R4.64] ;  /* 0x0000001004047981 */ /* 0x000f62000c1e1b00 */
[----:B--2---:R-:W-:Y:S01]  /*03b0*/  DFMA R24, R24, R22, R12 ;  /* 0x000000161818722b */ /* 0x004fe2000000000c */
[----:B------:R-:W-:Y:S02]  /*03c0*/  IMAD.MOV.U32 R23, RZ, RZ, 0x8 ;  /* 0x00000008ff177424 */ /* 0x000fe400078e00ff */
[----:B------:R-:W2:Y:S02]  /*03d0*/  LDG.E.64 R12, desc[UR16][R2.64] ;  /* 0x00000010020c7981 */ /* 0x000ea4000c1e1b00 */
[----:B------:R-:W-:-:S03]  /*03e0*/  IMAD.WIDE R22, R20, R23, UR10 ;  /* 0x0000000a14167e25 */ /* 0x000fc6000f8e0217 */
[----:B---3--:R-:W-:Y:S01]  /*03f0*/  DFMA R18, R10, R18, R24 ;  /* 0x000000120a12722b */ /* 0x008fe20000000018 */
[----:B------:R-:W-:Y:S01]  /*0400*/  MOV R25, 0x8 ;  /* 0x0000000800197802 */ /* 0x000fe20000000f00 */
[----:B------:R-:W3:Y:S04]  /*0410*/  LDG.E.64 R10, desc[UR16][R2.64+0x8] ;  /* 0x00000810020a7981 */ /* 0x000ee8000c1e1b00 */
[----:B------:R-:W3:Y:S01]  /*0420*/  LDG.E.64 R22, desc[UR16][R22.64] ;  /* 0x0000001016167981 */ /* 0x000ee2000c1e1b00 */
[C---:B------:R-:W-:Y:S01]  /*0430*/  IMAD.WIDE R24, R20.reuse, R25, UR12 ;  /* 0x0000000c14187e25 */ /* 0x040fe2000f8e0219 */
[----:B----4-:R-:W-:Y:S01]  /*0440*/  DFMA R16, R14, R16, R18 ;  /* 0x000000100e10722b */ /* 0x010fe20000000012 */
[----:B------:R-:W-:Y:S01]  /*0450*/  MOV R19, 0x8 ;  /* 0x0000000800137802 */ /* 0x000fe20000000f00 */
[----:B------:R-:W4:Y:S04]  /*0460*/  LDG.E.64 R14, desc[UR16][R2.64+0x10] ;  /* 0x00001010020e7981 */ /* 0x000f28000c1e1b00 */
[----:B------:R-:W4:Y:S01]  /*0470*/  LDG.E.64 R24, desc[UR16][R24.64] ;  /* 0x0000001018187981 */ /* 0x000f22000c1e1b00 */
[----:B------:R-:W-:Y:S01]  /*0480*/  IMAD.WIDE R18, R20, R19, UR14 ;  /* 0x0000000e14127e25 */ /* 0x000fe2000f8e0213 */
[----:B-----5:R-:W-:-:S02]  /*0490*/  DFMA R8, R6, R8, R16 ;  /* 0x000000080608722b */ /* 0x020fc40000000010 */
[----:B------:R-:W5:Y:S04]  /*04a0*/  LDG.E.64 R6, desc[UR16][R2.64+0x18] ;  /* 0x0000181002067981 */ /* 0x000f68000c1e1b00 */
[----:B------:R-:W5:Y:S01]  /*04b0*/  LDG.E.64 R18, desc[UR16][R18.64] ;  /* 0x0000001012127981 */ /* 0x000f62000c1e1b00 */
[----:B------:R-:W-:-:S04]  /*04c0*/  UIADD3 UR4, UPT, UPT, UR4, 0x8, URZ ;  /* 0x0000000804047890 */ /* 0x000fc8000fffe0ff */
[----:B------:R-:W-:Y:S01]  /*04d0*/  UISETP.NE.AND UP0, UPT, UR4, URZ, UPT ;  /* 0x000000ff0400728c */ /* 0x000fe2000bf05270 */
[----:B--2---:R-:W-:-:S08]  /*04e0*/  DFMA R4, R12, R4, R8 ;  /* 0x000000040c04722b */ /* 0x004fd00000000008 */
[----:B---3--:R-:W-:-:S08]  /*04f0*/  DFMA R4, R10, R22, R4 ;  /* 0x000000160a04722b */ /* 0x008fd00000000004 */
[----:B----4-:R-:W-:Y:S01]  /*0500*/  DFMA R4, R14, R24, R4 ;  /* 0x000000180e04722b */ /* 0x010fe20000000004 */
[----:B------:R-:W-:-:S07]  /*0510*/  IADD3 R8, P0, PT, R2, 0x40, RZ ;  /* 0x0000004002087810 */ /* 0x000fce0007f1e0ff */
[----:B-----5:R-:W-:Y:S01]  /*0520*/  DFMA R12, R6, R18, R4 ;  /* 0x00000012060c722b */ /* 0x020fe20000000004 */
[----:B------:R-:W-:Y:S01]  /*0530*/  IMAD.U32 R5, RZ, RZ, UR18 ;  /* 0x00000012ff057e24 */ /* 0x000fe2000f8e00ff */
[----:B------:R-:W-:-:S04]  /*0540*/  IADD3.X R9, PT, PT, RZ, R3, RZ, P0, !PT ;  /* 0x00000003ff097210 */ /* 0x000fc800007fe4ff */
[----:B------:R-:W-:Y:S01]  /*0550*/  LEA R20, R5, R20, 0x3 ;  /* 0x0000001405147211 */ /* 0x000fe200078e18ff */
[----:B------:R-:W-:Y:S06]  /*0560*/  BRA.U UP0, `(.L_x_1) ;  /* 0xfffffffd002c7547 */ /* 0x000fec000b83ffff */
[----:B------:R-:W-:-:S12]  /*0570*/  ULOP3.LUT UR4, UR18, 0x7ffffff8, URZ, 0xc0, !UPT ;  /* 0x7ffffff812047892 */ /* 0x000fd8000f8ec0ff */
.L_x_0:
[----:B------:R-:W-:-:S04]  /*0580*/  ULOP3.LUT UR6, UR18, 0x7, URZ, 0xc0, !UPT ;  /* 0x0000000712067892 */ /* 0x000fc8000f8ec0ff */
[----:B------:R-:W-:-:S09]  /*0590*/  UISETP.NE.AND UP0, UPT, UR6, URZ, UPT ;  /* 0x000000ff0600728c */ /* 0x000fd2000bf05270 */
[----:B------:R-:W-:Y:S05]  /*05a0*/  BRA.U !UP0, `(.L_x_2) ;  /* 0x0000000508387547 */ /* 0x000fea000b800000 */
[----:B------:R-:W-:Y:S02]  /*05b0*/  UISETP.GE.U32.AND UP0, UPT, UR6, 0x4, UPT ;  /* 0x000000040600788c */ /* 0x000fe4000bf06070 */
[----:B------:R-:W-:-:S04]  /*05c0*/  ULOP3.LUT UR5, UR18, 0x3, URZ, 0xc0, !UPT ;  /* 0x0000000312057892 */ /* 0x000fc8000f8ec0ff */
[----:B------:R-:W-:-:S03]  /*05d0*/  UISETP.NE.AND UP1, UPT, UR5, URZ, UPT ;  /* 0x000000ff0500728c */ /* 0x000fc6000bf25270 */
[----:B------:R-:W-:Y:S08]  /*05e0*/  BRA.U !UP0, `(.L_x_3) ;  /* 0x00000001087c7547 */ /* 0x000ff0000b800000 */
[----:B------:R-:W1:Y:S01]  /*05f0*/  LDC.64 R10, c[0x0][0x380] ;  /* 0x0000e000ff0a7b82 */ /* 0x000e620000000a00 */
[----:B------:R-:W2:Y:S01]  /*0600*/  LDCU.64 UR6, c[0x0][0x380] ;  /* 0x00007000ff0677ac */ /* 0x000ea20008000a00 */
[----:B------:R-:W-:Y:S01]  /*0610*/  IMAD.U32 R5, RZ, RZ, UR4 ;  /* 0x00000004ff057e24 */ /* 0x000fe2000f8e00ff */
[C---:B------:R-:W-:Y:S01]  /*0620*/  IADD3 R3, PT, PT, R21.reuse, UR4, RZ ;  /* 0x0000000415037c10 */ /* 0x040fe2000fffe0ff */
[----:B------:R-:W-:Y:S01]  /*0630*/  IMAD.U32 R23, RZ, RZ, UR18 ;  /* 0x00000012ff177e24 */ /* 0x000fe2000f8e00ff */
[----:B------:R-:W-:Y:S01]  /*0640*/  IADD3 R2, P0, PT, R21, UR4, RZ ;  /* 0x0000000415027c10 */ /* 0x000fe2000ff1e0ff */
[----:B------:R-:W-:Y:S02]  /*0650*/  IMAD R5, R5, UR18, R0 ;  /* 0x0000001205057c24 */ /* 0x000fe4000f8e0200 */
[----:B------:R-:W3:Y:S01]  /*0660*/  LDC.64 R18, c[0x0][0x388] ;  /* 0x0000e200ff127b82 */ /* 0x000ee20000000a00 */
[----:B------:R-:W-:Y:S01]  /*0670*/  MOV R25, UR18 ;  /* 0x0000001200197c02 */ /* 0x000fe20008000f00 */
[----:B-1----:R-:W-:Y:S01]  /*0680*/  IMAD.WIDE.U32 R10, R3, 0x8, R10 ;  /* 0x00000008030a7825 */ /* 0x002fe200078e000a */
[----:B------:R-:W-:-:S02]  /*0690*/  IADD3.X R3, PT, PT, RZ, RZ, RZ, P0, !PT ;  /* 0x000000ffff037210 */ /* 0x000fc400007fe4ff */
[----:B--2---:R-:W-:-:S03]  /*06a0*/  LEA R16, P0, R2, UR6, 0x3 ;  /* 0x0000000602107c11 */ /* 0x004fc6000f8018ff */
[----:B0-----:R-:W2:Y:S01]  /*06b0*/  LDG.E.64 R10, desc[UR16][R10.64] ;  /* 0x000000100a0a7981 */ /* 0x001ea2000c1e1b00 */
[----:B---3--:R-:W-:Y:S01]  /*06c0*/  IMAD.WIDE R18, R5, 0x8, R18 ;  /* 0x0000000805127825 */ /* 0x008fe200078e0212 */
[----:B------:R-:W-:-:S04]  /*06d0*/  LEA.HI.X R17, R2, UR7, R3, 0x3, P0 ;  /* 0x0000000702117c11 */ /* 0x000fc800080f1c03 */
[----:B------:R-:W2:Y:S01]  /*06e0*/  LDG.E.64 R14, desc[UR16][R18.64] ;  /* 0x00000010120e7981 */ /* 0x000ea2000c1e1b00 */
[----:B------:R-:W-:-:S03]  /*06f0*/  IMAD.WIDE R22, R23, 0x8, R18 ;  /* 0x0000000817167825 */ /* 0x000fc600078e0212 */
[----:B------:R-:W3:Y:S04]  /*0700*/  LDG.E.64 R6, desc[UR16][R16.64+0x8] ;  /* 0x0000081010067981 */ /* 0x000ee8000c1e1b00 */
[----:B------:R-:W3:Y:S01]  /*0710*/  LDG.E.64 R8, desc[UR16][R22.64] ;  /* 0x0000001016087981 */ /* 0x000ee2000c1e1b00 */
[----:B------:R-:W-:Y:S01]  /*0720*/  IMAD.WIDE R24, R25, 0x8, R22 ;  /* 0x0000000819187825 */ /* 0x000fe200078e0216 */
[----:B------:R-:W-:Y:S02]  /*0730*/  MOV R27, UR18 ;  /* 0x00000012001b7c02 */ /* 0x000fe40008000f00 */
[----:B------:R-:W4:Y:S04]  /*0740*/  LDG.E.64 R2, desc[UR16][R16.64+0x10] ;  /* 0x0000101010027981 */ /* 0x000f28000c1e1b00 */
[----:B------:R-:W4:Y:S01]  /*0750*/  LDG.E.64 R4, desc[UR16][R24.64] ;  /* 0x0000001018047981 */ /* 0x000f22000c1e1b00 */
[----:B------:R-:W-:-:S03]  /*0760*/  IMAD.WIDE R26, R27, 0x8, R24 ;  /* 0x000000081b1a7825 */ /* 0x000fc600078e0218 */
[----:B------:R-:W5:Y:S04]  /*0770*/  LDG.E.64 R18, desc[UR16][R16.64+0x18] ;  /* 0x0000181010127981 */ /* 0x000f68000c1e1b00 */
[----:B------:R-:W5:Y:S01]  /*0780*/  LDG.E.64 R26, desc[UR16][R26.64] ;  /* 0x000000101a1a7981 */ /* 0x000f62000c1e1b00 */
[----:B------:R-:W-:Y:S01]  /*0790*/  UIADD3 UR4, UPT, UPT, UR4, 0x4, URZ ;  /* 0x0000000404047890 */ /* 0x000fe2000fffe0ff */
[----:B--2---:R-:W-:-:S08]  /*07a0*/  DFMA R10, R10, R14, R12 ;  /* 0x0000000e0a0a722b */ /* 0x004fd0000000000c */
[----:B---3--:R-:W-:-:S08]  /*07b0*/  DFMA R6, R6, R8, R10 ;  /* 0x000000080606722b */ /* 0x008fd0000000000a */
[----:B----4-:R-:W-:-:S08]  /*07c0*/  DFMA R2, R2, R4, R6 ;  /* 0x000000040202722b */ /* 0x010fd00000000006 */
[----:B-----5:R-:W-:-:S11]  /*07d0*/  DFMA R12, R18, R26, R2 ;  /* 0x0000001a120c722b */ /* 0x020fd60000000002 */
.L_x_3:
[----:B------:R-:W-:Y:S05]  /*07e0*/  BRA.U !UP1, `(.L_x_2) ;  /* 0x0000000109a87547 */ /* 0x000fea000b800000 */
[----:B------:R-:W-:Y:S01]  /*07f0*/  UISETP.NE.AND UP0, UPT, UR5, 0x1, UPT ;  /* 0x000000010500788c */ /* 0x000fe2000bf05270 */
[----:B------:R-:W-:Y:S01]  /*0800*/  IMAD.U32 R9, RZ, RZ, UR4 ;  /* 0x00000004ff097e24 */ /* 0x000fe2000f8e00ff */
[----:B------:R-:W-:Y:S02]  /*0810*/  ULOP3.LUT UR5, UR18, 0x1, URZ, 0xc0, !UPT ;  /* 0x0000000112057892 */ /* 0x000fe4000f8ec0ff */
[----:B------:R-:W-:Y:S02]  /*0820*/  MOV R11, UR18 ;  /* 0x00000012000b7c02 */ /* 0x000fe40008000f00 */
[----:B------:R-:W-:Y:S01]  /*0830*/  PLOP3.LUT P1, PT, PT, PT, UP0, 0x80, 0x8 ;  /* 0x000000000008781c */ /* 0x000fe20003f2f008 */
[----:B------:R-:W-:-:S04]  /*0840*/  UISETP.NE.U32.AND UP1, UPT, UR5, 0x1, UPT ;  /* 0x000000010500788c */ /* 0x000fc8000bf25070 */
[----:B------:R-:W1:Y:S02]  /*0850*/  @UP0 LDCU.128 UR8, c[0x0][0x380] ;  /* 0x00007000ff0807ac */ /* 0x000e640008000c00 */
[----:B------:R-:W-:Y:S01]  /*0860*/  PLOP3.LUT P0, PT, PT, PT, UP1, 0x80, 0x8 ;  /* 0x000000000008781c */ /* 0x000fe20003f0f018 */
[----:B------:R-:W2:Y:S05]  /*0870*/  @UP0 LDCU.64 UR6, c[0x0][0x380] ;  /* 0x00007000ff0607ac */ /* 0x000eaa0008000a00 */
[C---:B------:R-:W-:Y:S01]  /*0880*/  @P1 IADD3 R7, PT, PT, R21.reuse, UR4, RZ ;  /* 0x0000000415071c10 */ /* 0x040fe2000fffe0ff */
[----:B------:R-:W3:Y:S01]  /*0890*/  @!UP1 LDCU.128 UR12, c[0x0][0x380] ;  /* 0x00007000ff0c97ac */ /* 0x000ee20008000c00 */
[----:B------:R-:W-:Y:S01]  /*08a0*/  @P1 IADD3 R6, P2, PT, R21, UR4, RZ ;  /* 0x0000000415061c10 */ /* 0x000fe2000ff5e0ff */
[----:B------:R-:W-:Y:S01]  /*08b0*/  @P1 IMAD R9, R9, UR18, R0 ;  /* 0x0000001209091c24 */ /* 0x000fe2000f8e0200 */
[----:B------:R-:W-:Y:S01]  /*08c0*/  @UP0 UIADD3 UR4, UPT, UPT, UR4, 0x2, URZ ;  /* 0x0000000204040890 */ /* 0x000fe2000fffe0ff */
[----:B-1----:R-:W-:Y:S01]  /*08d0*/  MOV R2, UR8 ;  /* 0x0000000800027c02 */ /* 0x002fe20008000f00 */
[----:B------:R-:W-:Y:S01]  /*08e0*/  IMAD.U32 R3, RZ, RZ, UR9 ;  /* 0x00000009ff037e24 */ /* 0x000fe2000f8e00ff */
[----:B------:R-:W-:-:S02]  /*08f0*/  MOV R4, UR10 ;  /* 0x0000000a00047c02 */ /* 0x000fc40008000f00 */
[----:B------:R-:W-:Y:S01]  /*0900*/  MOV R5, UR11 ;  /* 0x0000000b00057c02 */ /* 0x000fe20008000f00 */
[----:B------:R-:W-:-:S04]  /*0910*/  @P1 IMAD.WIDE.U32 R2, R7, 0x8, R2 ;  /* 0x0000000807021825 */ /* 0x000fc800078e0002 */
[----:B------:R-:W-:Y:S01]  /*0920*/  @P1 IMAD.WIDE R4, R9, 0x8, R4 ;  /* 0x0000000809041825 */ /* 0x000fe200078e0204 */
[----:B------:R-:W-:Y:S01]  /*0930*/  MOV R19, UR4 ;  /* 0x0000000400137c02 */ /* 0x000fe20008000f00 */
[----:B0-----:R-:W4:Y:S02]  /*0940*/  @P1 LDG.E.64 R2, desc[UR16][R2.64] ;  /* 0x0000001002021981 */ /* 0x001f24000c1e1b00 */
[----:B------:R-:W-:Y:S01]  /*0950*/  @P1 IMAD.X R7, RZ, RZ, RZ, P2 ;  /* 0x000000ffff071224 */ /* 0x000fe200010e06ff */
[----:B--2---:R-:W-:-:S04]  /*0960*/  @P1 LEA R8, P2, R6, UR6, 0x3 ;  /* 0x0000000606081c11 */ /* 0x004fc8000f8418ff */
[----:B------:R-:W-:Y:S01]  /*0970*/  @P1 LEA.HI.X R9, R6, UR7, R7, 0x3, P2 ;  /* 0x0000000706091c11 */ /* 0x000fe200090f1c07 */
[----:B------:R-:W-:Y:S02]  /*0980*/  @P1 IMAD.WIDE R6, R11, 0x8, R4 ;  /* 0x000000080b061825 */ /* 0x000fe400078e0204 */
[----:B------:R-:W4:Y:S01]  /*0990*/  @P1 LDG.E.64 R4, desc[UR16][R4.64] ;  /* 0x0000001004041981 */ /* 0x000f22000c1e1b00 */
[----:B---3--:R-:W-:Y:S01]  /*09a0*/  MOV R14, UR12 ;  /* 0x0000000c000e7c02 */ /* 0x008fe20008000f00 */
[----:B------:R-:W-:Y:S01]  /*09b0*/  IMAD.U32 R15, RZ, RZ, UR13 ;  /* 0x0000000dff0f7e24 */ /* 0x000fe2000f8e00ff */
[----:B------:R-:W-:Y:S01]  /*09c0*/  MOV R10, UR14 ;  /* 0x0000000e000a7c02 */ /* 0x000fe20008000f00 */
[----:B------:R-:W-:Y:S01]  /*09d0*/  IMAD.U32 R11, RZ, RZ, UR15 ;  /* 0x0000000fff0b7e24 */ /* 0x000fe2000f8e00ff */
[----:B------:R-:W-:Y:S01]  /*09e0*/  @!P0 IADD3 R17, PT, PT, R21, UR4, RZ ;  /* 0x0000000415118c10 */ /* 0x000fe2000fffe0ff */
[----:B------:R-:W-:Y:S01]  /*09f0*/  @!P0 IMAD R19, R19, UR18, R0 ;  /* 0x0000001213138c24 */ /* 0x000fe2000f8e0200 */
[----:B------:R-:W2:Y:S04]  /*0a00*/  @P1 LDG.E.64 R6, desc[UR16][R6.64] ;  /* 0x0000001006061981 */ /* 0x000ea8000c1e1b00 */
[----:B------:R-:W2:Y:S01]  /*0a10*/  @P1 LDG.E.64 R8, desc[UR16][R8.64+0x8] ;  /* 0x0000081008081981 */ /* 0x000ea2000c1e1b00 */
[----:B------:R-:W-:-:S04]  /*0a20*/  @!P0 IMAD.WIDE.U32 R14, R17, 0x8, R14 ;  /* 0x00000008110e8825 */ /* 0x000fc800078e000e */
[----:B------:R-:W-:Y:S02]  /*0a30*/  @!P0 IMAD.WIDE R10, R19, 0x8, R10 ;  /* 0x00000008130a8825 */ /* 0x000fe400078e020a */
[----:B------:R-:W3:Y:S04]  /*0a40*/  @!P0 LDG.E.64 R14, desc[UR16][R14.64] ;  /* 0x000000100e0e8981 */ /* 0x000ee8000c1e1b00 */
[----:B------:R-:W3:Y:S01]  /*0a50*/  @!P0 LDG.E.64 R10, desc[UR16][R10.64] ;  /* 0x000000100a0a8981 */ /* 0x000ee2000c1e1b00 */
[----:B----4-:R-:W-:-:S08]  /*0a60*/  @P1 DFMA R2, R2, R4, R12 ;  /* 0x000000040202122b */ /* 0x010fd0000000000c */
[----:B--2---:R-:W-:-:S08]  /*0a70*/  @P1 DFMA R12, R8, R6, R2 ;  /* 0x00000006080c122b */ /* 0x004fd00000000002 */
[----:B---3--:R-:W-:-:S11]  /*0a80*/  @!P0 DFMA R12, R14, R10, R12 ;  /* 0x0000000a0e0c822b */ /* 0x008fd6000000000c */
.L_x_2:
[----:B------:R-:W1:Y:S01]  /*0a90*/  LDC.64 R2, c[0x0][0x390] ;  /* 0x0000e400ff027b82 */ /* 0x000e620000000a00 */
[----:B------:R-:W-:-:S05]  /*0aa0*/  IADD3 R21, PT, PT, R0, R21, RZ ;  /* 0x0000001500157210 */ /* 0x000fca0007ffe0ff */
[----:B-1----:R-:W-:-:S05]  /*0ab0*/  IMAD.WIDE R2, R21, 0x8, R2 ;  /* 0x0000000815027825 */ /* 0x002fca00078e0202 */
[----:B0-----:R-:W-:Y:S01]  /*0ac0*/  STG.E.64 desc[UR16][R2.64], R12 ;  /* 0x0000000c02007986 */ /* 0x001fe2000c101b10 */
[----:B------:R-:W-:Y:S05]  /*0ad0*/  EXIT ;  /* 0x000000000000794d */ /* 0x000fea0003800000 */
.L_x_4:
[----:B------:R-:W-:-:S00]  /*0ae0*/  BRA `(.L_x_4) ;  /* 0xfffffffc00fc7947 */ /* 0x000fc0000383ffff */
[----:B------:R-:W-:-:S00]  /*0af0*/  NOP ;  /* 0x0000000000007918 */ /* 0x000fc00000000000 */
        /* <DEDUP_REMOVED lines=8> */
.L_x_5:


//--------------------- .nv.shared.reserved.0     --------------------------
	.section	.nv.shared.reserved.0,"aw",@nobits
	.weak		__nv_reservedSMEM_offset_0_alias
	.size		__nv_reservedSMEM_offset_0_alias, 0, 64
	.other		__nv_reservedSMEM_offset_0_alias,@"STO_CUDA_RESERVED_SHARED STV_DEFAULT"
__nv_reservedSMEM_offset_0_alias:
	.zero		0
	.zero		64


//--------------------- .nv.constant0._Z13matrixProductPdS_S_i --------------------------
	.section	.nv.constant0._Z13matrixProductPdS_S_i,"a",@progbits
	.sectionflags	@""
	.align	4
.nv.constant0._Z13matrixProductPdS_S_i:
	.zero		924


//--------------------- SYMBOLS --------------------------

	.type		.nv.reservedSmem.offset0,@object
	.size		.nv.reservedSmem.offset0,0x4
